	.headerflags	@"EF_CUDA_TEXMODE_UNIFIED EF_CUDA_64BIT_ADDRESS EF_CUDA_ACCELERATORS EF_CUDA_SM90 EF_CUDA_VIRTUAL_SM(EF_CUDA_SM90)"
	.elftype	@"ET_EXEC"


//--------------------- .nv.info                  --------------------------
	.section	.nv.info,"",@"SHT_CUDA_INFO"
	.align	4


	//----- nvinfo : EIATTR_REGCOUNT
	.align		4
        /*0000*/ 	.byte	0x04, 0x2f
        /*0002*/ 	.short	(.L_1 - .L_0)
	.align		4
.L_0:
        /*0004*/ 	.word	index@(triton_mm)
        /*0008*/ 	.word	0x00000048


	//----- nvinfo : EIATTR_MIN_STACK_SIZE
	.align		4
.L_1:
        /*000c*/ 	.byte	0x04, 0x12
        /*000e*/ 	.short	(.L_3 - .L_2)
	.align		4
.L_2:
        /*0010*/ 	.word	index@(triton_mm)
        /*0014*/ 	.word	0x00000000


	//----- nvinfo : EIATTR_FRAME_SIZE
	.align		4
.L_3:
        /*0018*/ 	.byte	0x04, 0x11
        /*001a*/ 	.short	(.L_5 - .L_4)
	.align		4
.L_4:
        /*001c*/ 	.word	index@(triton_mm)
        /*0020*/ 	.word	0x00000000


	//----- nvinfo : EIATTR_MIN_STACK_SIZE
	.align		4
.L_5:
        /*0024*/ 	.byte	0x04, 0x12
        /*0026*/ 	.short	(.L_7 - .L_6)
	.align		4
.L_6:
        /*0028*/ 	.word	index@(triton_mm)
        /*002c*/ 	.word	0x00000000
.L_7:


//--------------------- .nv.info.triton_mm        --------------------------
	.section	.nv.info.triton_mm,"",@"SHT_CUDA_INFO"
	.sectionflags	@""
	.align	4


	//----- nvinfo : EIATTR_CUDA_API_VERSION
	.align		4
        /*0000*/ 	.byte	0x04, 0x37
        /*0002*/ 	.short	(.L_9 - .L_8)
.L_8:
        /*0004*/ 	.word	0x0000007c


	//----- nvinfo : EIATTR_KPARAM_INFO
	.align		4
.L_9:
        /*0008*/ 	.byte	0x04, 0x17
        /*000a*/ 	.short	(.L_11 - .L_10)
.L_10:
        /*000c*/ 	.word	0x00000000
        /*0010*/ 	.short	0x0004
        /*0012*/ 	.short	0x0020
        /*0014*/ 	.byte	0x00, 0xf0, 0x11, 0x00


	//----- nvinfo : EIATTR_KPARAM_INFO
	.align		4
.L_11:
        /*0018*/ 	.byte	0x04, 0x17
        /*001a*/ 	.short	(.L_13 - .L_12)
.L_12:
        /*001c*/ 	.word	0x00000000
        /*0020*/ 	.short	0x0003
        /*0022*/ 	.short	0x0018
        /*0024*/ 	.byte	0x00, 0xf0, 0x21, 0x00


	//----- nvinfo : EIATTR_KPARAM_INFO
	.align		4
.L_13:
        /*0028*/ 	.byte	0x04, 0x17
        /*002a*/ 	.short	(.L_15 - .L_14)
.L_14:
        /*002c*/ 	.word	0x00000000
        /*0030*/ 	.short	0x0002
        /*0032*/ 	.short	0x0010
        /*0034*/ 	.byte	0x00, 0xf0, 0x21, 0x00


	//----- nvinfo : EIATTR_KPARAM_INFO
	.align		4
.L_15:
        /*0038*/ 	.byte	0x04, 0x17
        /*003a*/ 	.short	(.L_17 - .L_16)
.L_16:
        /*003c*/ 	.word	0x00000000
        /*0040*/ 	.short	0x0001
        /*0042*/ 	.short	0x0008
        /*0044*/ 	.byte	0x00, 0xf0, 0x21, 0x00


	//----- nvinfo : EIATTR_KPARAM_INFO
	.align		4
.L_17:
        /*0048*/ 	.byte	0x04, 0x17
        /*004a*/ 	.short	(.L_19 - .L_18)
.L_18:
        /*004c*/ 	.word	0x00000000
        /*0050*/ 	.short	0x0000
        /*0052*/ 	.short	0x0000
        /*0054*/ 	.byte	0x00, 0xf0, 0x21, 0x00


	//----- nvinfo : EIATTR_SPARSE_MMA_MASK
	.align		4
.L_19:
        /*0058*/ 	.byte	0x03, 0x50
        /*005a*/ 	.short	0x0000


	//----- nvinfo : EIATTR_MAXREG_COUNT
	.align		4
        /*005c*/ 	.byte	0x03, 0x1b
        /*005e*/ 	.short	0x00ff


	//----- nvinfo : EIATTR_EXIT_INSTR_OFFSETS
	.align		4
        /*0060*/ 	.byte	0x04, 0x1c
        /*0062*/ 	.short	(.L_21 - .L_20)


	//   ....[0]....
.L_20:
        /*0064*/ 	.word	0x00000030


	//   ....[1]....
        /*0068*/ 	.word	0x00001a80


	//   ....[2]....
        /*006c*/ 	.word	0x00001aa0


	//----- nvinfo : EIATTR_MAX_THREADS
	.align		4
.L_21:
        /*0070*/ 	.byte	0x04, 0x05
        /*0072*/ 	.short	(.L_23 - .L_22)
.L_22:
        /*0074*/ 	.word	0x00000080
        /*0078*/ 	.word	0x00000001
        /*007c*/ 	.word	0x00000001


	//----- nvinfo : EIATTR_CBANK_PARAM_SIZE
	.align		4
.L_23:
        /*0080*/ 	.byte	0x03, 0x19
        /*0082*/ 	.short	0x0024


	//----- nvinfo : EIATTR_PARAM_CBANK
	.align		4
        /*0084*/ 	.byte	0x04, 0x0a
        /*0086*/ 	.short	(.L_25 - .L_24)
	.align		4
.L_24:
        /*0088*/ 	.word	index@(.nv.constant0.triton_mm)
        /*008c*/ 	.short	0x0210
        /*008e*/ 	.short	0x0024


	//----- nvinfo : EIATTR_SW_WAR
	.align		4
.L_25:
        /*0090*/ 	.byte	0x04, 0x36
        /*0092*/ 	.short	(.L_27 - .L_26)
.L_26:
        /*0094*/ 	.word	0x00000008
.L_27:


//--------------------- .nv.callgraph             --------------------------
	.section	.nv.callgraph,"",@"SHT_CUDA_CALLGRAPH"
	.align	4
	.sectionentsize	8
	.align		4
        /*0000*/ 	.word	0x00000000
	.align		4
        /*0004*/ 	.word	0xffffffff
	.align		4
        /*0008*/ 	.word	0x00000000
	.align		4
        /*000c*/ 	.word	0xfffffffe
	.align		4
        /*0010*/ 	.word	0x00000000
	.align		4
        /*0014*/ 	.word	0xfffffffd
	.align		4
        /*0018*/ 	.word	0x00000000
	.align		4
        /*001c*/ 	.word	0xfffffffc


//--------------------- .text.triton_mm           --------------------------
	.section	.text.triton_mm,"ax",@progbits
	.sectionflags	@"SHF_BARRIERS=1"
	.align	128
        .global         triton_mm
        .type           triton_mm,@function
        .size           triton_mm,(.L_x_2 - triton_mm)
        .other          triton_mm,@"STO_CUDA_ENTRY STV_DEFAULT"
triton_mm:
.text.triton_mm:
[----:B------:R-:W1:Y:S02]  /*0000*/  LDC R1, c[0x0][0x28] ;  /* 0x00000a00ff017b82 */ /* 0x000e640000000800 */
[----:B------:R-:W2:Y:S02]  /*0010*/  LDC R41, c[0x0][0x230] ;  /* 0x00008c00ff297b82 */ /* 0x000ea40000000800 */
[----:B--2---:R-:W-:-:S13]  /*0020*/  LOP3.LUT P0, RZ, R41, 0x3ffffff, RZ, 0xc0, !PT ;  /* 0x03ffffff29ff7812 */ /* 0x004fda000780c0ff */
[----:B------:R-:W-:Y:S05]  /*0030*/  @!P0 EXIT ;  /* 0x000000000000894d */ /* 0x000fea0003800000 */
[----:B------:R-:W2:Y:S01]  /*0040*/  S2R R4, SR_CTAID.X ;  /* 0x0000000000047919 */ /* 0x000ea20000002500 */
[----:B------:R-:W-:Y:S01]  /*0050*/  VIADD R3, R41, 0x1f ;  /* 0x0000001f29037836 */ /* 0x000fe20000000000 */
[----:B------:R-:W-:Y:S01]  /*0060*/  IABS R7, R41 ;  /* 0x0000002900077213 */ /* 0x000fe20000000000 */
[----:B------:R-:W3:Y:S01]  /*0070*/  S2UR UR4, SR_CgaCtaId ;  /* 0x00000000000479c3 */ /* 0x000ee20000008800 */
[----:B------:R-:W4:Y:S01]  /*0080*/  S2R R42, SR_TID.X ;  /* 0x00000000002a7919 */ /* 0x000f220000002100 */
[----:B------:R-:W-:Y:S01]  /*0090*/  UMOV UR5, 0x400 ;  /* 0x0000040000057882 */ /* 0x000fe20000000000 */
[----:B------:R-:W-:Y:S01]  /*00a0*/  SHF.R.S32.HI R0, RZ, 0x1f, R3 ;  /* 0x0000001fff007819 */ /* 0x000fe20000011403 */
[----:B------:R-:W-:Y:S01]  /*00b0*/  ULDC.64 UR6, c[0x0][0x208] ;  /* 0x0000820000067ab9 */ /* 0x000fe20000000a00 */
[----:B------:R-:W-:Y:S01]  /*00c0*/  IMAD.MOV.U32 R66, RZ, RZ, RZ ;  /* 0x000000ffff427224 */ /* 0x000fe200078e00ff */
[----:B------:R-:W-:Y:S01]  /*00d0*/  UMOV UR8, URZ ;  /* 0x0000003f00087c82 */ /* 0x000fe20008000000 */
[----:B------:R-:W-:Y:S01]  /*00e0*/  LEA.HI R0, R0, R3, RZ, 0x5 ;  /* 0x0000000300007211 */ /* 0x000fe200078f28ff */
[----:B---3--:R-:W-:-:S03]  /*00f0*/  UPRMT UR4, UR4, 0x654, UR5 ;  /* 0x0000065404047896 */ /* 0x008fc60008000005 */
[----:B------:R-:W-:Y:S01]  /*0100*/  UMOV UR5, URZ ;  /* 0x0000003f00057c82 */ /* 0x000fe20008000000 */
[----:B--2---:R-:W-:Y:S02]  /*0110*/  SHF.R.S32.HI R5, RZ, 0x1f, R4 ;  /* 0x0000001fff057819 */ /* 0x004fe40000011404 */
[-C--:B------:R-:W-:Y:S02]  /*0120*/  IABS R19, R4.reuse ;  /* 0x0000000400137213 */ /* 0x080fe40000000000 */
[----:B------:R-:W-:Y:S02]  /*0130*/  LEA.HI R5, R5, R4, RZ, 0x4 ;  /* 0x0000000405057211 */ /* 0x000fe400078f20ff */
[----:B----4-:R-:W-:Y:S02]  /*0140*/  SHF.R.U32.HI R39, RZ, 0x2, R42 ;  /* 0x00000002ff277819 */ /* 0x010fe4000001162a */
[----:B------:R-:W-:Y:S02]  /*0150*/  SHF.R.S32.HI R9, RZ, 0x4, R5 ;  /* 0x00000004ff097819 */ /* 0x000fe40000011405 */
[----:B------:R-:W-:-:S03]  /*0160*/  LOP3.LUT R5, R5, 0xfffffff0, RZ, 0xc0, !PT ;  /* 0xfffffff005057812 */ /* 0x000fc600078ec0ff */
[----:B------:R-:W-:-:S05]  /*0170*/  IMAD.SHL.U32 R9, R9, 0x8, RZ ;  /* 0x0000000809097824 */ /* 0x000fca00078e00ff */
[----:B------:R-:W-:-:S04]  /*0180*/  LEA.HI.SX32 R0, R0, -R9, 0x1b ;  /* 0x8000000900007211 */ /* 0x000fc800078fdaff */
[----:B------:R-:W-:Y:S02]  /*0190*/  VIMNMX R17, R0, 0x8, PT ;  /* 0x0000000800117848 */ /* 0x000fe40003fe0100 */
[----:B------:R-:W2:Y:S02]  /*01a0*/  I2F.RP R0, R7 ;  /* 0x0000000700007306 */ /* 0x000ea40000209400 */
[-C--:B------:R-:W-:Y:S02]  /*01b0*/  IABS R3, R17.reuse ;  /* 0x0000001100037213 */ /* 0x080fe40000000000 */
[-C--:B------:R-:W-:Y:S02]  /*01c0*/  IABS R6, R17.reuse ;  /* 0x0000001100067213 */ /* 0x080fe40000000000 */
[----:B------:R-:W-:Y:S02]  /*01d0*/  ISETP.NE.AND P2, PT, R17, RZ, PT ;  /* 0x000000ff1100720c */ /* 0x000fe40003f45270 */
[----:B------:R-:W3:Y:S01]  /*01e0*/  I2F.RP R2, R3 ;  /* 0x0000000300027306 */ /* 0x000ee20000209400 */
[----:B------:R-:W-:Y:S01]  /*01f0*/  IMAD.MOV R6, RZ, RZ, -R6 ;  /* 0x000000ffff067224 */ /* 0x000fe200078e0a06 */
[----:B------:R-:W-:-:S06]  /*0200*/  LOP3.LUT R16, RZ, R17, RZ, 0x33, !PT ;  /* 0x00000011ff107212 */ /* 0x000fcc00078e33ff */
[----:B--2---:R-:W2:Y:S08]  /*0210*/  MUFU.RCP R0, R0 ;  /* 0x0000000000007308 */ /* 0x004eb00000001000 */
[----:B---3--:R-:W3:Y:S01]  /*0220*/  MUFU.RCP R10, R2 ;  /* 0x00000002000a7308 */ /* 0x008ee20000001000 */
[----:B--2---:R-:W-:-:S07]  /*0230*/  VIADD R14, R0, 0xffffffe ;  /* 0x0ffffffe000e7836 */ /* 0x004fce0000000000 */
[----:B------:R-:W2:Y:S01]  /*0240*/  F2I.FTZ.U32.TRUNC.NTZ R15, R14 ;  /* 0x0000000e000f7305 */ /* 0x000ea2000021f000 */
[----:B---3--:R-:W-:-:S07]  /*0250*/  VIADD R10, R10, 0xffffffe ;  /* 0x0ffffffe0a0a7836 */ /* 0x008fce0000000000 */
[----:B------:R-:W3:Y:S01]  /*0260*/  F2I.FTZ.U32.TRUNC.NTZ R11, R10 ;  /* 0x0000000a000b7305 */ /* 0x000ee2000021f000 */
[----:B--2---:R-:W-:Y:S02]  /*0270*/  IMAD.MOV R0, RZ, RZ, -R15 ;  /* 0x000000ffff007224 */ /* 0x004fe400078e0a0f */
[----:B------:R-:W-:Y:S02]  /*0280*/  IMAD.MOV.U32 R14, RZ, RZ, RZ ;  /* 0x000000ffff0e7224 */ /* 0x000fe400078e00ff */
[----:B---3--:R-:W-:Y:S02]  /*0290*/  IMAD.MOV R18, RZ, RZ, -R11 ;  /* 0x000000ffff127224 */ /* 0x008fe400078e0a0b */
[----:B------:R-:W-:Y:S02]  /*02a0*/  IMAD.MOV.U32 R10, RZ, RZ, RZ ;  /* 0x000000ffff0a7224 */ /* 0x000fe400078e00ff */
[----:B------:R-:W-:-:S04]  /*02b0*/  IMAD R18, R18, R3, RZ ;  /* 0x0000000312127224 */ /* 0x000fc800078e02ff */
[----:B------:R-:W-:Y:S01]  /*02c0*/  IMAD.HI.U32 R18, R11, R18, R10 ;  /* 0x000000120b127227 */ /* 0x000fe200078e000a */
[----:B------:R-:W-:-:S03]  /*02d0*/  SHF.R.U32.HI R11, RZ, 0x4, R42 ;  /* 0x00000004ff0b7819 */ /* 0x000fc6000001162a */
[----:B------:R-:W-:Y:S01]  /*02e0*/  IMAD.SHL.U32 R10, R42, 0x8, RZ ;  /* 0x000000082a0a7824 */ /* 0x000fe200078e00ff */
[----:B------:R-:W-:Y:S01]  /*02f0*/  SGXT.U32 R11, R11, 0x3 ;  /* 0x000000030b0b781a */ /* 0x000fe20000000000 */
[----:B------:R-:W-:-:S03]  /*0300*/  IMAD.HI.U32 R2, R18, R19, RZ ;  /* 0x0000001312027227 */ /* 0x000fc600078e00ff */
[----:B------:R-:W-:Y:S01]  /*0310*/  LOP3.LUT R10, R10, 0x78, RZ, 0xc0, !PT ;  /* 0x000000780a0a7812 */ /* 0x000fe200078ec0ff */
[----:B------:R-:W-:Y:S01]  /*0320*/  IMAD R19, R2, R6, R19 ;  /* 0x0000000602137224 */ /* 0x000fe200078e0213 */
[C---:B------:R-:W-:Y:S01]  /*0330*/  LOP3.LUT R48, R11.reuse, 0x8, RZ, 0xfc, !PT ;  /* 0x000000080b307812 */ /* 0x040fe200078efcff */
[C---:B------:R-:W-:Y:S01]  /*0340*/  IMAD.SHL.U32 R2, R11.reuse, 0x10, RZ ;  /* 0x000000100b027824 */ /* 0x040fe200078e00ff */
[----:B------:R-:W-:Y:S02]  /*0350*/  LOP3.LUT R8, R11, 0x10, RZ, 0xfc, !PT ;  /* 0x000000100b087812 */ /* 0x000fe400078efcff */
[----:B------:R-:W-:Y:S01]  /*0360*/  ISETP.GT.U32.AND P0, PT, R3, R19, PT ;  /* 0x000000130300720c */ /* 0x000fe20003f04070 */
[----:B------:R-:W-:Y:S01]  /*0370*/  IMAD.SHL.U32 R48, R48, 0x100, RZ ;  /* 0x0000010030307824 */ /* 0x000fe200078e00ff */
[----:B------:R-:W-:Y:S01]  /*0380*/  LOP3.LUT R46, R11, 0x18, RZ, 0xfc, !PT ;  /* 0x000000180b2e7812 */ /* 0x000fe200078efcff */
[----:B------:R-:W-:-:S04]  /*0390*/  IMAD.SHL.U32 R8, R8, 0x100, RZ ;  /* 0x0000010008087824 */ /* 0x000fc800078e00ff */
[----:B------:R-:W-:-:S06]  /*03a0*/  IMAD.SHL.U32 R46, R46, 0x100, RZ ;  /* 0x000001002e2e7824 */ /* 0x000fcc00078e00ff */
[----:B------:R-:W-:Y:S01]  /*03b0*/  @!P0 IMAD.IADD R19, R19, 0x1, -R3 ;  /* 0x0000000113138824 */ /* 0x000fe200078e0a03 */
[C---:B------:R-:W-:Y:S01]  /*03c0*/  ISETP.GE.AND P0, PT, R4.reuse, RZ, PT ;  /* 0x000000ff0400720c */ /* 0x040fe20003f06270 */
[----:B------:R-:W-:Y:S02]  /*03d0*/  IMAD.IADD R4, R4, 0x1, -R5 ;  /* 0x0000000104047824 */ /* 0x000fe400078e0a05 */
[----:B------:R-:W-:Y:S01]  /*03e0*/  IMAD.SHL.U32 R5, R10, 0x2, RZ ;  /* 0x000000020a057824 */ /* 0x000fe200078e00ff */
[----:B------:R-:W-:Y:S02]  /*03f0*/  ISETP.GT.U32.AND P1, PT, R3, R19, PT ;  /* 0x000000130300720c */ /* 0x000fe40003f24070 */
[----:B------:R-:W-:Y:S02]  /*0400*/  IABS R13, R4 ;  /* 0x00000004000d7213 */ /* 0x000fe40000000000 */
[----:B------:R-:W-:Y:S01]  /*0410*/  LOP3.LUT R4, R4, R17, RZ, 0x3c, !PT ;  /* 0x0000001104047212 */ /* 0x000fe200078e3cff */
[----:B------:R-:W-:Y:S01]  /*0420*/  IMAD R17, R0, R7, RZ ;  /* 0x0000000700117224 */ /* 0x000fe200078e02ff */
[----:B------:R-:W-:Y:S01]  /*0430*/  LOP3.LUT R5, R2, R5, RZ, 0x3c, !PT ;  /* 0x0000000502057212 */ /* 0x000fe200078e3cff */
[----:B------:R-:W-:-:S03]  /*0440*/  IMAD.HI.U32 R18, R18, R13, RZ ;  /* 0x0000000d12127227 */ /* 0x000fc600078e00ff */
[-C--:B------:R-:W-:Y:S01]  /*0450*/  LOP3.LUT R48, R48, R5.reuse, RZ, 0xfc, !PT ;  /* 0x0000000530307212 */ /* 0x080fe200078efcff */
[----:B------:R-:W-:Y:S01]  /*0460*/  IMAD R6, R18, R6, R13 ;  /* 0x0000000612067224 */ /* 0x000fe200078e020d */
[-C--:B------:R-:W-:Y:S01]  /*0470*/  LOP3.LUT R47, R8, R5.reuse, RZ, 0xfc, !PT ;  /* 0x00000005082f7212 */ /* 0x080fe200078efcff */
[----:B------:R-:W-:Y:S01]  /*0480*/  @!P1 IMAD.IADD R19, R19, 0x1, -R3 ;  /* 0x0000000113139824 */ /* 0x000fe200078e0a03 */
[----:B------:R-:W-:Y:S01]  /*0490*/  LOP3.LUT R46, R46, R5, RZ, 0xfc, !PT ;  /* 0x000000052e2e7212 */ /* 0x000fe200078efcff */
[----:B------:R-:W-:Y:S01]  /*04a0*/  IMAD.HI.U32 R17, R15, R17, R14 ;  /* 0x000000110f117227 */ /* 0x000fe200078e000e */
[----:B------:R-:W-:-:S03]  /*04b0*/  ISETP.GT.U32.AND P1, PT, R3, R6, PT ;  /* 0x000000060300720c */ /* 0x000fc60003f24070 */
[----:B------:R-:W-:Y:S01]  /*04c0*/  @!P0 IMAD.MOV R19, RZ, RZ, -R19 ;  /* 0x000000ffff138224 */ /* 0x000fe200078e0a13 */
[----:B------:R-:W-:Y:S01]  /*04d0*/  ISETP.GE.AND P0, PT, R4, RZ, PT ;  /* 0x000000ff0400720c */ /* 0x000fe20003f06270 */
[----:B------:R-:W-:Y:S01]  /*04e0*/  VIADD R48, R48, UR4 ;  /* 0x0000000430307c36 */ /* 0x000fe20008000000 */
[----:B------:R-:W-:Y:S01]  /*04f0*/  LOP3.LUT R4, R42, 0x17, RZ, 0xc0, !PT ;  /* 0x000000172a047812 */ /* 0x000fe200078ec0ff */
[----:B------:R-:W-:Y:S01]  /*0500*/  VIADD R47, R47, UR4 ;  /* 0x000000042f2f7c36 */ /* 0x000fe20008000000 */
[----:B------:R-:W-:Y:S01]  /*0510*/  SEL R0, R16, R19, !P2 ;  /* 0x0000001310007207 */ /* 0x000fe20005000000 */
[----:B------:R-:W-:-:S04]  /*0520*/  VIADD R46, R46, UR4 ;  /* 0x000000042e2e7c36 */ /* 0x000fc80008000000 */
[----:B------:R-:W-:Y:S01]  /*0530*/  IMAD.IADD R40, R9, 0x1, R0 ;  /* 0x0000000109287824 */ /* 0x000fe200078e0200 */
[----:B------:R-:W-:Y:S01]  /*0540*/  SHF.R.U32.HI R9, RZ, 0x3, R42 ;  /* 0x00000003ff097819 */ /* 0x000fe2000001162a */
[----:B------:R-:W-:Y:S02]  /*0550*/  IMAD.SHL.U32 R0, R11, 0x100, RZ ;  /* 0x000001000b007824 */ /* 0x000fe400078e00ff */
[----:B------:R-:W-:Y:S01]  /*0560*/  IMAD.SHL.U32 R40, R40, 0x20, RZ ;  /* 0x0000002028287824 */ /* 0x000fe200078e00ff */
[----:B------:R-:W-:Y:S01]  /*0570*/  SGXT.U32 R9, R9, 0x1 ;  /* 0x000000010909781a */ /* 0x000fe20000000000 */
[----:B------:R-:W-:Y:S01]  /*0580*/  @!P1 IMAD.IADD R6, R6, 0x1, -R3 ;  /* 0x0000000106069824 */ /* 0x000fe200078e0a03 */
[----:B------:R-:W-:Y:S01]  /*0590*/  LOP3.LUT R49, R0, R5, RZ, 0xfc, !PT ;  /* 0x0000000500317212 */ /* 0x000fe200078efcff */
[----:B------:R-:W-:Y:S01]  /*05a0*/  @!P1 VIADD R18, R18, 0x1 ;  /* 0x0000000112129836 */ /* 0x000fe20000000000 */
[----:B------:R-:W-:Y:S02]  /*05b0*/  LOP3.LUT R15, R40, R11, RZ, 0xfc, !PT ;  /* 0x0000000b280f7212 */ /* 0x000fe400078efcff */
[----:B------:R-:W-:Y:S01]  /*05c0*/  LOP3.LUT R29, R9, 0x2, RZ, 0xfc, !PT ;  /* 0x00000002091d7812 */ /* 0x000fe200078efcff */
[----:B------:R-:W-:Y:S01]  /*05d0*/  VIADD R49, R49, UR4 ;  /* 0x0000000431317c36 */ /* 0x000fe20008000000 */
[----:B------:R-:W-:-:S02]  /*05e0*/  IABS R2, R15 ;  /* 0x0000000f00027213 */ /* 0x000fc40000000000 */
[----:B------:R-:W-:Y:S02]  /*05f0*/  LOP3.LUT R13, R40, 0x8, R11, 0xfe, !PT ;  /* 0x00000008280d7812 */ /* 0x000fe400078efe0b */
[----:B------:R-:W-:Y:S01]  /*0600*/  LOP3.LUT R5, R4, 0x8, R39, 0xf8, !PT ;  /* 0x0000000804057812 */ /* 0x000fe200078ef827 */
[----:B------:R-:W-:Y:S01]  /*0610*/  IMAD.HI.U32 R14, R17, R2, RZ ;  /* 0x00000002110e7227 */ /* 0x000fe200078e00ff */
[----:B------:R-:W-:Y:S02]  /*0620*/  LOP3.LUT R25, R9, 0x6, RZ, 0xfc, !PT ;  /* 0x0000000609197812 */ /* 0x000fe400078efcff */
[----:B------:R-:W-:Y:S01]  /*0630*/  LOP3.LUT R8, R29, 0x7, R42, 0x78, !PT ;  /* 0x000000071d087812 */ /* 0x000fe200078e782a */
[----:B------:R-:W-:Y:S01]  /*0640*/  IMAD.MOV R14, RZ, RZ, -R14 ;  /* 0x000000ffff0e7224 */ /* 0x000fe200078e0a0e */
[----:B------:R-:W-:Y:S01]  /*0650*/  IABS R0, R13 ;  /* 0x0000000d00007213 */ /* 0x000fe20000000000 */
[----:B------:R-:W-:Y:S01]  /*0660*/  IMAD.SHL.U32 R5, R5, 0x100, RZ ;  /* 0x0000010005057824 */ /* 0x000fe200078e00ff */
[----:B------:R-:W-:Y:S01]  /*0670*/  ISETP.GE.U32.AND P3, PT, R6, R3, PT ;  /* 0x000000030600720c */ /* 0x000fe20003f66070 */
[----:B------:R-:W-:Y:S01]  /*0680*/  IMAD.SHL.U32 R8, R8, 0x10, RZ ;  /* 0x0000001008087824 */ /* 0x000fe200078e00ff */
[----:B------:R-:W-:Y:S01]  /*0690*/  LOP3.LUT R20, R9, 0x7, R42, 0x78, !PT ;  /* 0x0000000709147812 */ /* 0x000fe200078e782a */
[----:B------:R-:W-:Y:S01]  /*06a0*/  IMAD.HI.U32 R12, R17, R0, RZ ;  /* 0x00000000110c7227 */ /* 0x000fe200078e00ff */
[----:B------:R-:W-:-:S02]  /*06b0*/  LOP3.LUT R21, R9, 0xa, RZ, 0xfc, !PT ;  /* 0x0000000a09157812 */ /* 0x000fc400078efcff */
[----:B------:R-:W-:Y:S01]  /*06c0*/  LOP3.LUT R6, R25, 0x7, R42, 0x78, !PT ;  /* 0x0000000719067812 */ /* 0x000fe200078e782a */
[----:B------:R-:W-:Y:S01]  /*06d0*/  IMAD R14, R7, R14, R2 ;  /* 0x0000000e070e7224 */ /* 0x000fe200078e0202 */
[----:B------:R-:W-:Y:S01]  /*06e0*/  LOP3.LUT R19, R9, 0xc, RZ, 0xfc, !PT ;  /* 0x0000000c09137812 */ /* 0x000fe200078efcff */
[----:B------:R-:W-:Y:S01]  /*06f0*/  IMAD.SHL.U32 R20, R20, 0x10, RZ ;  /* 0x0000001014147824 */ /* 0x000fe200078e00ff */
[----:B------:R-:W-:Y:S01]  /*0700*/  LOP3.LUT R4, R21, 0x7, R42, 0x78, !PT ;  /* 0x0000000715047812 */ /* 0x000fe200078e782a */
[----:B------:R-:W-:Y:S01]  /*0710*/  IMAD.SHL.U32 R6, R6, 0x10, RZ ;  /* 0x0000001006067824 */ /* 0x000fe200078e00ff */
[----:B------:R-:W-:Y:S01]  /*0720*/  LOP3.LUT R2, R19, 0x7, R42, 0x78, !PT ;  /* 0x0000000713027812 */ /* 0x000fe200078e782a */
[----:B------:R-:W-:Y:S01]  /*0730*/  IMAD.MOV R12, RZ, RZ, -R12 ;  /* 0x000000ffff0c7224 */ /* 0x000fe200078e0a0c */
[-C--:B------:R-:W-:Y:S01]  /*0740*/  LOP3.LUT R31, R8, R5.reuse, RZ, 0xfc, !PT ;  /* 0x00000005081f7212 */ /* 0x080fe200078efcff */
[----:B------:R-:W-:Y:S01]  /*0750*/  IMAD.SHL.U32 R4, R4, 0x10, RZ ;  /* 0x0000001004047824 */ /* 0x000fe200078e00ff */
[----:B------:R-:W-:Y:S01]  /*0760*/  LOP3.LUT R19, R40, 0x10, R11, 0xfe, !PT ;  /* 0x0000001028137812 */ /* 0x000fe200078efe0b */
[----:B------:R-:W-:Y:S01]  /*0770*/  IMAD R12, R7, R12, R0 ;  /* 0x0000000c070c7224 */ /* 0x000fe200078e0200 */
[----:B------:R-:W-:Y:S01]  /*0780*/  LOP3.LUT R8, R40, 0x18, R11, 0xfe, !PT ;  /* 0x0000001828087812 */ /* 0x000fe200078efe0b */
[----:B------:R-:W-:Y:S01]  /*0790*/  @P3 VIADD R18, R18, 0x1 ;  /* 0x0000000112123836 */ /* 0x000fe20000000000 */
[----:B------:R-:W-:Y:S01]  /*07a0*/  LOP3.LUT R3, R9, 0xe, RZ, 0xfc, !PT ;  /* 0x0000000e09037812 */ /* 0x000fe200078efcff */
[----:B------:R-:W-:Y:S01]  /*07b0*/  IMAD.SHL.U32 R2, R2, 0x10, RZ ;  /* 0x0000001002027824 */ /* 0x000fe200078e00ff */
[----:B------:R-:W-:Y:S01]  /*07c0*/  LOP3.LUT R43, R5, R20, RZ, 0xfc, !PT ;  /* 0x00000014052b7212 */ /* 0x000fe200078efcff */
[----:B------:R-:W-:Y:S01]  /*07d0*/  @!P0 IMAD.MOV R18, RZ, RZ, -R18 ;  /* 0x000000ffff128224 */ /* 0x000fe200078e0a12 */
[----:B------:R-:W-:-:S02]  /*07e0*/  LOP3.LUT R29, R6, R5, RZ, 0xfc, !PT ;  /* 0x00000005061d7212 */ /* 0x000fc400078efcff */
[----:B------:R-:W-:Y:S02]  /*07f0*/  IABS R20, R19 ;  /* 0x0000001300147213 */ /* 0x000fe40000000000 */
[----:B------:R-:W-:Y:S02]  /*0800*/  IABS R6, R8 ;  /* 0x0000000800067213 */ /* 0x000fe40000000000 */
[----:B------:R-:W-:Y:S02]  /*0810*/  LOP3.LUT R0, R3, 0x7, R42, 0x78, !PT ;  /* 0x0000000703007812 */ /* 0x000fe400078e782a */
[----:B------:R-:W-:Y:S01]  /*0820*/  LOP3.LUT R3, R4, R5, RZ, 0xfc, !PT ;  /* 0x0000000504037212 */ /* 0x000fe200078efcff */
[----:B------:R-:W-:Y:S01]  /*0830*/  IMAD.HI.U32 R4, R17, R20, RZ ;  /* 0x0000001411047227 */ /* 0x000fe200078e00ff */
[----:B------:R-:W-:Y:S02]  /*0840*/  ISETP.GT.U32.AND P1, PT, R7, R14, PT ;  /* 0x0000000e0700720c */ /* 0x000fe40003f24070 */
[----:B------:R-:W-:Y:S01]  /*0850*/  LOP3.LUT R27, R9, 0x4, RZ, 0xfc, !PT ;  /* 0x00000004091b7812 */ /* 0x000fe200078efcff */
[----:B------:R-:W-:Y:S01]  /*0860*/  IMAD.HI.U32 R17, R17, R6, RZ ;  /* 0x0000000611117227 */ /* 0x000fe200078e00ff */
[----:B------:R-:W-:-:S02]  /*0870*/  LOP3.LUT R23, R9, 0x8, RZ, 0xfc, !PT ;  /* 0x0000000809177812 */ /* 0x000fc400078efcff */
[C---:B------:R-:W-:Y:S01]  /*0880*/  ISETP.GT.U32.AND P0, PT, R7.reuse, R12, PT ;  /* 0x0000000c0700720c */ /* 0x040fe20003f04070 */
[----:B------:R-:W-:Y:S01]  /*0890*/  IMAD.MOV R4, RZ, RZ, -R4 ;  /* 0x000000ffff047224 */ /* 0x000fe200078e0a04 */
[----:B------:R-:W-:Y:S01]  /*08a0*/  SEL R16, R16, R18, !P2 ;  /* 0x0000001210107207 */ /* 0x000fe20005000000 */
[----:B------:R-:W-:Y:S01]  /*08b0*/  IMAD.MOV R17, RZ, RZ, -R17 ;  /* 0x000000ffff117224 */ /* 0x000fe200078e0a11 */
[----:B------:R-:W-:Y:S01]  /*08c0*/  LOP3.LUT R30, R27, 0x7, R42, 0x78, !PT ;  /* 0x000000071b1e7812 */ /* 0x000fe200078e782a */
[C---:B------:R-:W-:Y:S01]  /*08d0*/  IMAD R20, R7.reuse, R4, R20 ;  /* 0x0000000407147224 */ /* 0x040fe200078e0214 */
[----:B------:R-:W-:Y:S01]  /*08e0*/  LOP3.LUT R28, R23, 0x7, R42, 0x78, !PT ;  /* 0x00000007171c7812 */ /* 0x000fe200078e782a */
[C---:B------:R-:W-:Y:S01]  /*08f0*/  IMAD R6, R7.reuse, R17, R6 ;  /* 0x0000001107067224 */ /* 0x040fe200078e0206 */
[----:B------:R-:W-:Y:S01]  /*0900*/  SHF.R.S32.HI R4, RZ, 0x1a, R16 ;  /* 0x0000001aff047819 */ /* 0x000fe20000011410 */
[--C-:B------:R-:W-:Y:S01]  /*0910*/  @!P1 IMAD.IADD R14, R14, 0x1, -R7.reuse ;  /* 0x000000010e0e9824 */ /* 0x100fe200078e0a07 */
[C---:B------:R-:W-:Y:S01]  /*0920*/  ISETP.GT.U32.AND P5, PT, R7.reuse, R20, PT ;  /* 0x000000140700720c */ /* 0x040fe20003fa4070 */
[----:B------:R-:W-:Y:S01]  /*0930*/  IMAD.SHL.U32 R44, R16, 0x20, RZ ;  /* 0x00000020102c7824 */ /* 0x000fe200078e00ff */
[C---:B------:R-:W-:Y:S01]  /*0940*/  ISETP.GT.U32.AND P3, PT, R7.reuse, R6, PT ;  /* 0x000000060700720c */ /* 0x040fe20003f64070 */
[----:B------:R-:W-:Y:S01]  /*0950*/  IMAD.SHL.U32 R30, R30, 0x10, RZ ;  /* 0x000000101e1e7824 */ /* 0x000fe200078e00ff */
[----:B------:R-:W-:Y:S01]  /*0960*/  ISETP.GT.U32.AND P1, PT, R7, R14, PT ;  /* 0x0000000e0700720c */ /* 0x000fe20003f24070 */
[----:B------:R-:W-:Y:S01]  /*0970*/  IMAD.SHL.U32 R28, R28, 0x10, RZ ;  /* 0x000000101c1c7824 */ /* 0x000fe200078e00ff */
[----:B------:R-:W-:Y:S01]  /*0980*/  SGXT R4, R4, 0x1 ;  /* 0x000000010404781a */ /* 0x000fe20000000200 */
[----:B------:R-:W-:Y:S01]  /*0990*/  IMAD.SHL.U32 R0, R0, 0x10, RZ ;  /* 0x0000001000007824 */ /* 0x000fe200078e00ff */
[----:B------:R-:W-:Y:S01]  /*09a0*/  LOP3.LUT R21, R44, 0x8, R11, 0xfe, !PT ;  /* 0x000000082c157812 */ /* 0x000fe200078efe0b */
[----:B------:R-:W-:Y:S01]  /*09b0*/  @!P0 IMAD.IADD R12, R12, 0x1, -R7 ;  /* 0x000000010c0c8824 */ /* 0x000fe200078e0a07 */
[----:B------:R-:W-:-:S02]  /*09c0*/  LOP3.LUT R30, R30, R5, RZ, 0xfc, !PT ;  /* 0x000000051e1e7212 */ /* 0x000fc400078efcff */
[-C--:B------:R-:W-:Y:S01]  /*09d0*/  LOP3.LUT R28, R28, R5.reuse, RZ, 0xfc, !PT ;  /* 0x000000051c1c7212 */ /* 0x080fe200078efcff */
[--C-:B------:R-:W-:Y:S01]  /*09e0*/  @!P5 IMAD.IADD R20, R20, 0x1, -R7.reuse ;  /* 0x000000011414d824 */ /* 0x100fe200078e0a07 */
[-C--:B------:R-:W-:Y:S01]  /*09f0*/  LOP3.LUT R2, R2, R5.reuse, RZ, 0xfc, !PT ;  /* 0x0000000502027212 */ /* 0x080fe200078efcff */
[--C-:B------:R-:W-:Y:S01]  /*0a00*/  @!P3 IMAD.IADD R6, R6, 0x1, -R7.reuse ;  /* 0x000000010606b824 */ /* 0x100fe200078e0a07 */
[----:B------:R-:W-:Y:S01]  /*0a10*/  LOP3.LUT R0, R0, R5, RZ, 0xfc, !PT ;  /* 0x0000000500007212 */ /* 0x000fe200078efcff */
[----:B------:R-:W-:Y:S01]  /*0a20*/  @!P1 IMAD.IADD R14, R14, 0x1, -R7 ;  /* 0x000000010e0e9824 */ /* 0x000fe200078e0a07 */
[----:B------:R-:W-:Y:S02]  /*0a30*/  ISETP.GE.AND P2, PT, R19, RZ, PT ;  /* 0x000000ff1300720c */ /* 0x000fe40003f46270 */
[----:B------:R-:W-:Y:S02]  /*0a40*/  ISETP.GE.AND P6, PT, R15, RZ, PT ;  /* 0x000000ff0f00720c */ /* 0x000fe40003fc6270 */
[----:B------:R-:W-:-:S02]  /*0a50*/  LOP3.LUT R5, R44, R11, RZ, 0xfc, !PT ;  /* 0x0000000b2c057212 */ /* 0x000fc400078efcff */
[----:B------:R-:W-:Y:S02]  /*0a60*/  LOP3.LUT R19, R44, 0x10, R11, 0xfe, !PT ;  /* 0x000000102c137812 */ /* 0x000fe400078efe0b */
[----:B------:R-:W-:Y:S02]  /*0a70*/  LEA.HI R16, R4, R21, RZ, 0x6 ;  /* 0x0000001504107211 */ /* 0x000fe400078f30ff */
[----:B------:R-:W-:Y:S02]  /*0a80*/  LOP3.LUT R15, R44, 0x18, R11, 0xfe, !PT ;  /* 0x000000182c0f7812 */ /* 0x000fe400078efe0b */
[----:B------:R-:W-:Y:S02]  /*0a90*/  ISETP.GE.AND P0, PT, R8, RZ, PT ;  /* 0x000000ff0800720c */ /* 0x000fe40003f06270 */
[----:B------:R-:W-:Y:S01]  /*0aa0*/  LEA.HI R18, R4, R5, RZ, 0x6 ;  /* 0x0000000504127211 */ /* 0x000fe200078f30ff */
[----:B------:R-:W-:Y:S01]  /*0ab0*/  @!P6 IMAD.MOV R14, RZ, RZ, -R14 ;  /* 0x000000ffff0ee224 */ /* 0x000fe200078e0a0e */
[----:B------:R-:W-:-:S02]  /*0ac0*/  ISETP.GT.U32.AND P5, PT, R7, R12, PT ;  /* 0x0000000c0700720c */ /* 0x000fc40003fa4070 */
[----:B------:R-:W-:Y:S02]  /*0ad0*/  LEA.HI R8, R4, R19, RZ, 0x6 ;  /* 0x0000001304087211 */ /* 0x000fe400078f30ff */
[----:B------:R-:W-:Y:S02]  /*0ae0*/  LOP3.LUT R16, R16, 0x3fffc0, RZ, 0xc0, !PT ;  /* 0x003fffc010107812 */ /* 0x000fe400078ec0ff */
[----:B------:R-:W-:Y:S02]  /*0af0*/  ISETP.GT.U32.AND P3, PT, R7, R20, PT ;  /* 0x000000140700720c */ /* 0x000fe40003f64070 */
[----:B------:R-:W-:Y:S01]  /*0b00*/  LEA.HI R4, R4, R15, RZ, 0x6 ;  /* 0x0000000f04047211 */ /* 0x000fe200078f30ff */
[----:B------:R-:W-:Y:S01]  /*0b10*/  IMAD.IADD R21, R21, 0x1, -R16 ;  /* 0x0000000115157824 */ /* 0x000fe200078e0a10 */
[----:B------:R-:W-:Y:S01]  /*0b20*/  ISETP.GT.U32.AND P1, PT, R7, R6, PT ;  /* 0x000000060700720c */ /* 0x000fe20003f24070 */
[----:B------:R-:W2:Y:S01]  /*0b30*/  LDC.64 R16, c[0x0][0x218] ;  /* 0x00008600ff107b82 */ /* 0x000ea20000000a00 */
[----:B------:R-:W-:Y:S01]  /*0b40*/  ISETP.GE.AND P4, PT, R13, RZ, PT ;  /* 0x000000ff0d00720c */ /* 0x000fe20003f86270 */
[----:B------:R-:W-:Y:S01]  /*0b50*/  @!P5 IMAD.IADD R12, R12, 0x1, -R7 ;  /* 0x000000010c0cd824 */ /* 0x000fe200078e0a07 */
[----:B------:R-:W-:-:S02]  /*0b60*/  LOP3.LUT R18, R18, 0x3fffc0, RZ, 0xc0, !PT ;  /* 0x003fffc012127812 */ /* 0x000fc400078ec0ff */
[----:B------:R-:W-:Y:S02]  /*0b70*/  LOP3.LUT R4, R4, 0x3fffc0, RZ, 0xc0, !PT ;  /* 0x003fffc004047812 */ /* 0x000fe400078ec0ff */
[----:B------:R-:W-:Y:S01]  /*0b80*/  LOP3.LUT R8, R8, 0x3fffc0, RZ, 0xc0, !PT ;  /* 0x003fffc008087812 */ /* 0x000fe200078ec0ff */
[----:B------:R-:W-:Y:S02]  /*0b90*/  IMAD.IADD R11, R5, 0x1, -R18 ;  /* 0x00000001050b7824 */ /* 0x000fe400078e0a12 */
[----:B------:R-:W-:Y:S02]  /*0ba0*/  IMAD.IADD R15, R15, 0x1, -R4 ;  /* 0x000000010f0f7824 */ /* 0x000fe400078e0a04 */
[----:B------:R-:W3:Y:S01]  /*0bb0*/  LDC.64 R4, c[0x0][0x220] ;  /* 0x00008800ff047b82 */ /* 0x000ee20000000a00 */
[--C-:B------:R-:W-:Y:S02]  /*0bc0*/  @!P3 IMAD.IADD R20, R20, 0x1, -R7.reuse ;  /* 0x000000011414b824 */ /* 0x100fe400078e0a07 */
[----:B------:R-:W-:Y:S01]  /*0bd0*/  @!P1 IMAD.IADD R6, R6, 0x1, -R7 ;  /* 0x0000000106069824 */ /* 0x000fe200078e0a07 */
[----:B------:R-:W-:Y:S01]  /*0be0*/  ISETP.NE.AND P1, PT, R41, RZ, PT ;  /* 0x000000ff2900720c */ /* 0x000fe20003f25270 */
[----:B------:R-:W-:Y:S01]  /*0bf0*/  @!P4 IMAD.MOV R12, RZ, RZ, -R12 ;  /* 0x000000ffff0cc224 */ /* 0x000fe200078e0a0c */
[----:B------:R-:W-:Y:S01]  /*0c00*/  LOP3.LUT R7, RZ, R41, RZ, 0x33, !PT ;  /* 0x00000029ff077212 */ /* 0x000fe200078e33ff */
[----:B------:R-:W-:-:S02]  /*0c10*/  @!P2 IMAD.MOV R20, RZ, RZ, -R20 ;  /* 0x000000ffff14a224 */ /* 0x000fc400078e0a14 */
[----:B------:R-:W-:Y:S01]  /*0c20*/  @!P0 IMAD.MOV R6, RZ, RZ, -R6 ;  /* 0x000000ffff068224 */ /* 0x000fe200078e0a06 */
[----:B------:R-:W-:Y:S01]  /*0c30*/  SEL R27, R7, R14, !P1 ;  /* 0x0000000e071b7207 */ /* 0x000fe20004800000 */
[----:B------:R-:W-:Y:S01]  /*0c40*/  IMAD.IADD R19, R19, 0x1, -R8 ;  /* 0x0000000113137824 */ /* 0x000fe200078e0a08 */
[----:B------:R-:W-:Y:S01]  /*0c50*/  SEL R59, R7, R12, !P1 ;  /* 0x0000000c073b7207 */ /* 0x000fe20004800000 */
[--C-:B------:R-:W-:Y:S01]  /*0c60*/  IMAD R11, R11, 0xc00, R10.reuse ;  /* 0x00000c000b0b7824 */ /* 0x100fe200078e020a */
[----:B------:R-:W-:Y:S01]  /*0c70*/  SEL R13, R7, R20, !P1 ;  /* 0x00000014070d7207 */ /* 0x000fe20004800000 */
[--C-:B------:R-:W-:Y:S01]  /*0c80*/  IMAD R27, R27, 0xc00, R10.reuse ;  /* 0x00000c001b1b7824 */ /* 0x100fe200078e020a */
[----:B------:R-:W-:Y:S01]  /*0c90*/  SEL R7, R7, R6, !P1 ;  /* 0x0000000607077207 */ /* 0x000fe20004800000 */
[--C-:B------:R-:W-:Y:S02]  /*0ca0*/  IMAD R59, R59, 0xc00, R10.reuse ;  /* 0x00000c003b3b7824 */ /* 0x100fe400078e020a */
[----:B------:R-:W-:-:S02]  /*0cb0*/  IMAD R60, R13, 0xc00, R10 ;  /* 0x00000c000d3c7824 */ /* 0x000fc400078e020a */
[----:B------:R-:W-:Y:S01]  /*0cc0*/  IMAD R62, R7, 0xc00, R10 ;  /* 0x00000c00073e7824 */ /* 0x000fe200078e020a */
[----:B------:R-:W-:Y:S01]  /*0cd0*/  SHF.R.U32.HI R7, RZ, 0x4, R42 ;  /* 0x00000004ff077819 */ /* 0x000fe2000001162a */
[----:B--2---:R-:W-:-:S03]  /*0ce0*/  IMAD.WIDE R26, R27, 0x2, R16 ;  /* 0x000000021b1a7825 */ /* 0x004fc600078e0210 */
[----:B------:R-:W-:Y:S01]  /*0cf0*/  SGXT.U32 R7, R7, 0x1 ;  /* 0x000000010707781a */ /* 0x000fe20000000000 */
[----:B------:R-:W-:Y:S01]  /*0d00*/  IMAD.WIDE R58, R59, 0x2, R16 ;  /* 0x000000023b3a7825 */ /* 0x000fe200078e0210 */
[----:B------:R-:W-:Y:S01]  /*0d10*/  @!PT LDS RZ, [RZ] ;  /* 0x00000000fffff984 */ /* 0x000fe20000000800 */
[----:B------:R-:W-:Y:S01]  /*0d20*/  @!PT LDS RZ, [RZ] ;  /* 0x00000000fffff984 */ /* 0x000fe20000000800 */
[----:B------:R-:W-:Y:S01]  /*0d30*/  @!PT LDS RZ, [RZ] ;  /* 0x00000000fffff984 */ /* 0x000fe20000000800 */
[----:B------:R-:W-:Y:S01]  /*0d40*/  LDGSTS.E.BYPASS.LTC128B.128 [R49], desc[UR6][R26.64] ;  /* 0x000000001a317fae */ /* 0x000fe2000b901d46 */
[----:B------:R-:W-:Y:S02]  /*0d50*/  IADD3 R51, P0, R26, 0x100, RZ ;  /* 0x000001001a337810 */ /* 0x000fe40007f1e0ff */
[----:B------:R-:W-:Y:S01]  /*0d60*/  IMAD R20, R21, 0xc00, R10 ;  /* 0x00000c0015147824 */ /* 0x000fe200078e020a */
[----:B------:R4:W-:Y:S01]  /*0d70*/  LDGSTS.E.BYPASS.LTC128B.128 [R48], desc[UR6][R58.64] ;  /* 0x000000003a307fae */ /* 0x0009e2000b901d46 */
[----:B------:R-:W-:Y:S01]  /*0d80*/  IMAD.WIDE R60, R60, 0x2, R16 ;  /* 0x000000023c3c7825 */ /* 0x000fe200078e0210 */
[----:B------:R-:W-:Y:S02]  /*0d90*/  LOP3.LUT R12, R7, 0x7, R42, 0x78, !PT ;  /* 0x00000007070c7812 */ /* 0x000fe400078e782a */
[----:B------:R-:W-:Y:S01]  /*0da0*/  LOP3.LUT R13, R7, 0xa, RZ, 0xfc, !PT ;  /* 0x0000000a070d7812 */ /* 0x000fe200078efcff */
[----:B------:R-:W-:Y:S01]  /*0db0*/  IMAD R22, R19, 0xc00, R10 ;  /* 0x00000c0013167824 */ /* 0x000fe200078e020a */
[----:B------:R-:W-:Y:S01]  /*0dc0*/  LDGSTS.E.BYPASS.LTC128B.128 [R47], desc[UR6][R60.64] ;  /* 0x000000003c2f7fae */ /* 0x000fe2000b901d46 */
[----:B------:R-:W-:Y:S01]  /*0dd0*/  IMAD.WIDE R62, R62, 0x2, R16 ;  /* 0x000000023e3e7825 */ /* 0x000fe200078e0210 */
[----:B------:R-:W-:-:S02]  /*0de0*/  LOP3.LUT R19, R7, 0x4, RZ, 0xfc, !PT ;  /* 0x0000000407137812 */ /* 0x000fc400078efcff */
[----:B------:R-:W-:Y:S01]  /*0df0*/  LOP3.LUT R17, R7, 0x6, RZ, 0xfc, !PT ;  /* 0x0000000607117812 */ /* 0x000fe200078efcff */
[----:B------:R-:W-:Y:S01]  /*0e00*/  IMAD R24, R15, 0xc00, R10 ;  /* 0x00000c000f187824 */ /* 0x000fe200078e020a */
[----:B------:R5:W-:Y:S01]  /*0e10*/  LDGSTS.E.BYPASS.LTC128B.128 [R46], desc[UR6][R62.64] ;  /* 0x000000003e2e7fae */ /* 0x000be2000b901d46 */
[--C-:B---3--:R-:W-:Y:S01]  /*0e20*/  IMAD.WIDE R10, R11, 0x2, R4.reuse ;  /* 0x000000020b0a7825 */ /* 0x108fe200078e0204 */
[----:B------:R-:W-:Y:S02]  /*0e30*/  LOP3.LUT R15, R7, 0x8, RZ, 0xfc, !PT ;  /* 0x00000008070f7812 */ /* 0x000fe400078efcff */
[----:B------:R-:W0:Y:S01]  /*0e40*/  LDGDEPBAR ;  /* 0x00000000000079af */ /* 0x000e220000000000 */
[--C-:B------:R-:W-:Y:S01]  /*0e50*/  IMAD.WIDE R20, R20, 0x2, R4.reuse ;  /* 0x0000000214147825 */ /* 0x100fe200078e0204 */
[----:B------:R-:W-:Y:S02]  /*0e60*/  LOP3.LUT R8, R19, 0x7, R42, 0x78, !PT ;  /* 0x0000000713087812 */ /* 0x000fe400078e782a */
[----:B------:R3:W-:Y:S01]  /*0e70*/  LDGSTS.E.BYPASS.LTC128B.128 [R49+0x2000], desc[UR6][R10.64] ;  /* 0x020000000a317fae */ /* 0x0007e2000b901d46 */
[----:B------:R-:W-:Y:S01]  /*0e80*/  IMAD.WIDE R22, R22, 0x2, R4 ;  /* 0x0000000216167825 */ /* 0x000fe200078e0204 */
[----:B------:R-:W-:-:S02]  /*0e90*/  LOP3.LUT R36, R17, 0x7, R42, 0x78, !PT ;  /* 0x0000000711247812 */ /* 0x000fc400078e782a */
[----:B------:R2:W-:Y:S01]  /*0ea0*/  LDGSTS.E.BYPASS.LTC128B.128 [R48+0x2000], desc[UR6][R20.64] ;  /* 0x0200000014307fae */ /* 0x0005e2000b901d46 */
[----:B------:R-:W-:Y:S01]  /*0eb0*/  IMAD.WIDE R24, R24, 0x2, R4 ;  /* 0x0000000218187825 */ /* 0x000fe200078e0204 */
[----:B------:R-:W-:Y:S02]  /*0ec0*/  LOP3.LUT R6, R15, 0x7, R42, 0x78, !PT ;  /* 0x000000070f067812 */ /* 0x000fe400078e782a */
[----:B------:R2:W-:Y:S01]  /*0ed0*/  LDGSTS.E.BYPASS.LTC128B.128 [R47+0x2000], desc[UR6][R22.64] ;  /* 0x02000000162f7fae */ /* 0x0005e2000b901d46 */
[----:B------:R-:W-:Y:S01]  /*0ee0*/  IMAD.SHL.U32 R4, R9, 0x8, RZ ;  /* 0x0000000809047824 */ /* 0x000fe200078e00ff */
[----:B------:R-:W-:Y:S01]  /*0ef0*/  LOP3.LUT R34, R13, 0x7, R42, 0x78, !PT ;  /* 0x000000070d227812 */ /* 0x000fe200078e782a */
[----:B------:R-:W-:Y:S01]  /*0f00*/  IMAD.SHL.U32 R12, R12, 0x10, RZ ;  /* 0x000000100c0c7824 */ /* 0x000fe200078e00ff */
[----:B------:R2:W-:Y:S01]  /*0f10*/  LDGSTS.E.BYPASS.LTC128B.128 [R46+0x2000], desc[UR6][R24.64] ;  /* 0x02000000182e7fae */ /* 0x0005e2000b901d46 */
[C---:B------:R-:W-:Y:S01]  /*0f20*/  LOP3.LUT R33, R7.reuse, 0x2, RZ, 0xfc, !PT ;  /* 0x0000000207217812 */ /* 0x040fe200078efcff */
[----:B------:R-:W-:Y:S01]  /*0f30*/  IMAD.X R50, RZ, RZ, R27, P0 ;  /* 0x000000ffff327224 */ /* 0x000fe200000e061b */
[----:B------:R-:W-:Y:S01]  /*0f40*/  LOP3.LUT R5, R4, 0x10, R39, 0xf8, !PT ;  /* 0x0000001004057812 */ /* 0x000fe200078ef827 */
[----:B------:R-:W0:Y:S01]  /*0f50*/  LDGDEPBAR ;  /* 0x00000000000079af */ /* 0x000e220000000000 */
[C---:B------:R-:W-:Y:S01]  /*0f60*/  LOP3.LUT R9, R7.reuse, 0xc, RZ, 0xfc, !PT ;  /* 0x0000000c07097812 */ /* 0x040fe200078efcff */
[----:B------:R-:W-:Y:S01]  /*0f70*/  IMAD.SHL.U32 R8, R8, 0x10, RZ ;  /* 0x0000001008087824 */ /* 0x000fe200078e00ff */
[----:B------:R-:W-:Y:S01]  /*0f80*/  LOP3.LUT R5, R5, 0x7, R42, 0xf8, !PT ;  /* 0x0000000705057812 */ /* 0x000fe200078ef82a */
[----:B------:R-:W-:Y:S01]  /*0f90*/  IMAD.SHL.U32 R36, R36, 0x10, RZ ;  /* 0x0000001024247824 */ /* 0x000fe200078e00ff */
[----:B------:R-:W-:Y:S01]  /*0fa0*/  LOP3.LUT R7, R7, 0xe, RZ, 0xfc, !PT ;  /* 0x0000000e07077812 */ /* 0x000fe200078efcff */
[----:B------:R-:W-:Y:S01]  /*0fb0*/  IMAD.SHL.U32 R6, R6, 0x10, RZ ;  /* 0x0000001006067824 */ /* 0x000fe200078e00ff */
[----:B------:R-:W-:Y:S01]  /*0fc0*/  IADD3 R53, P1, R58, 0x100, RZ ;  /* 0x000001003a357810 */ /* 0x000fe20007f3e0ff */
[----:B------:R-:W-:Y:S01]  /*0fd0*/  IMAD.SHL.U32 R5, R5, 0x100, RZ ;  /* 0x0000010005057824 */ /* 0x000fe200078e00ff */
[----:B------:R-:W-:Y:S01]  /*0fe0*/  LOP3.LUT R38, R33, 0x7, R42, 0x78, !PT ;  /* 0x0000000721267812 */ /* 0x000fe200078e782a */
[----:B------:R-:W-:Y:S01]  /*0ff0*/  IMAD.SHL.U32 R34, R34, 0x10, RZ ;  /* 0x0000001022227824 */ /* 0x000fe200078e00ff */
[----:B------:R-:W-:Y:S01]  /*1000*/  LOP3.LUT R4, R9, 0x7, R42, 0x78, !PT ;  /* 0x0000000709047812 */ /* 0x000fe200078e782a */
[----:B------:R-:W-:Y:S01]  /*1010*/  IMAD.X R52, RZ, RZ, R59, P1 ;  /* 0x000000ffff347224 */ /* 0x000fe200008e063b */
[----:B------:R-:W-:Y:S01]  /*1020*/  LOP3.LUT R45, R5, R12, RZ, 0xfc, !PT ;  /* 0x0000000c052d7212 */ /* 0x000fe200078efcff */
[----:B------:R-:W-:Y:S01]  /*1030*/  IMAD.SHL.U32 R38, R38, 0x10, RZ ;  /* 0x0000001026267824 */ /* 0x000fe200078e00ff */
[----:B------:R-:W-:Y:S01]  /*1040*/  LOP3.LUT R32, R7, 0x7, R42, 0x78, !PT ;  /* 0x0000000707207812 */ /* 0x000fe200078e782a */
[----:B------:R-:W-:Y:S01]  /*1050*/  IMAD.SHL.U32 R4, R4, 0x10, RZ ;  /* 0x0000001004047824 */ /* 0x000fe200078e00ff */
[----:B------:R-:W-:-:S02]  /*1060*/  IADD3 R57, P3, R62, 0x100, RZ ;  /* 0x000001003e397810 */ /* 0x000fc40007f7e0ff */
[----:B------:R-:W-:Y:S01]  /*1070*/  IADD3 R55, P2, R60, 0x100, RZ ;  /* 0x000001003c377810 */ /* 0x000fe20007f5e0ff */
[----:B------:R-:W-:Y:S01]  /*1080*/  IMAD.SHL.U32 R32, R32, 0x10, RZ ;  /* 0x0000001020207824 */ /* 0x000fe200078e00ff */
[----:B----4-:R-:W-:Y:S01]  /*1090*/  IADD3 R59, P0, R10, 0x100, RZ ;  /* 0x000001000a3b7810 */ /* 0x010fe20007f1e0ff */
[----:B------:R-:W-:Y:S01]  /*10a0*/  IMAD.X R56, RZ, RZ, R63, P3 ;  /* 0x000000ffff387224 */ /* 0x000fe200018e063f */
[----:B------:R-:W-:Y:S01]  /*10b0*/  IADD3 R65, P3, R24, 0x100, RZ ;  /* 0x0000010018417810 */ /* 0x000fe20007f7e0ff */
[----:B------:R-:W-:-:S04]  /*10c0*/  DEPBAR.LE SB0, 0x0 ;  /* 0x000080000000791a */ /* 0x000fc80000000000 */
[----:B------:R-:W-:Y:S01]  /*10d0*/  BAR.SYNC.DEFER_BLOCKING 0x0 ;  /* 0x0000000000007b1d */ /* 0x000fe20000010000 */
[----:B------:R-:W-:Y:S01]  /*10e0*/  IMAD.X R54, RZ, RZ, R61, P2 ;  /* 0x000000ffff367224 */ /* 0x000fe200010e063d */
[----:B-1---5:R-:W-:Y:S01]  /*10f0*/  IADD3 R63, P2, R22, 0x100, RZ ;  /* 0x00000100163f7810 */ /* 0x022fe20007f5e0ff */
[----:B------:R-:W-:Y:S01]  /*1100*/  IMAD.X R58, RZ, RZ, R11, P0 ;  /* 0x000000ffff3a7224 */ /* 0x000fe200000e060b */
[----:B------:R-:W-:Y:S01]  /*1110*/  IADD3 R61, P1, R20, 0x100, RZ ;  /* 0x00000100143d7810 */ /* 0x000fe20007f3e0ff */
[----:B------:R-:W-:Y:S01]  /*1120*/  IMAD.X R64, RZ, RZ, R25, P3 ;  /* 0x000000ffff407224 */ /* 0x000fe200018e0619 */
[-C--:B------:R-:W-:Y:S01]  /*1130*/  LOP3.LUT R38, R38, R5.reuse, RZ, 0xfc, !PT ;  /* 0x0000000526267212 */ /* 0x080fe200078efcff */
[----:B------:R-:W-:Y:S01]  /*1140*/  IMAD.X R62, RZ, RZ, R23, P2 ;  /* 0x000000ffff3e7224 */ /* 0x000fe200010e0617 */
[-C--:B------:R-:W-:Y:S01]  /*1150*/  LOP3.LUT R37, R8, R5.reuse, RZ, 0xfc, !PT ;  /* 0x0000000508257212 */ /* 0x080fe200078efcff */
[----:B------:R-:W-:Y:S01]  /*1160*/  IMAD.X R60, RZ, RZ, R21, P1 ;  /* 0x000000ffff3c7224 */ /* 0x000fe200008e0615 */
[----:B------:R-:W-:-:S02]  /*1170*/  LOP3.LUT R36, R36, R5, RZ, 0xfc, !PT ;  /* 0x0000000524247212 */ /* 0x000fc400078efcff */
[----:B------:R-:W-:Y:S02]  /*1180*/  CS2R R8, SRZ ;  /* 0x0000000000087805 */ /* 0x000fe4000001ff00 */
[-C--:B------:R-:W-:Y:S02]  /*1190*/  LOP3.LUT R35, R6, R5.reuse, RZ, 0xfc, !PT ;  /* 0x0000000506237212 */ /* 0x080fe400078efcff */
[----:B------:R-:W-:Y:S02]  /*11a0*/  CS2R R6, SRZ ;  /* 0x0000000000067805 */ /* 0x000fe4000001ff00 */
[-C--:B------:R-:W-:Y:S02]  /*11b0*/  LOP3.LUT R34, R34, R5.reuse, RZ, 0xfc, !PT ;  /* 0x0000000522227212 */ /* 0x080fe400078efcff */
[----:B---3--:R-:W-:Y:S02]  /*11c0*/  CS2R R10, SRZ ;  /* 0x00000000000a7805 */ /* 0x008fe4000001ff00 */
[----:B------:R-:W-:-:S02]  /*11d0*/  LOP3.LUT R33, R4, R5, RZ, 0xfc, !PT ;  /* 0x0000000504217212 */ /* 0x000fc400078efcff */
[----:B------:R-:W-:Y:S02]  /*11e0*/  LOP3.LUT R32, R32, R5, RZ, 0xfc, !PT ;  /* 0x0000000520207212 */ /* 0x000fe400078efcff */
[----:B------:R-:W-:Y:S01]  /*11f0*/  CS2R R4, SRZ ;  /* 0x0000000000047805 */ /* 0x000fe2000001ff00 */
[----:B------:R2:W1:Y:S04]  /*1200*/  LDSM.16.M88.4 R12, [R45+UR4] ;  /* 0x000000042d0c783b */ /* 0x0004680008000200 */
[----:B------:R2:W3:Y:S02]  /*1210*/  LDSM.16.M88.4 R16, [R43+UR4+0x2000] ;  /* 0x002000042b10783b */ /* 0x0004e40008000200 */
.L_x_0:
[----:B--2---:R-:W-:-:S01]  /*1220*/  LDSM.16.M88.4 R20, [R38+UR4] ;  /* 0x000000042614783b */ /* 0x004fc20008000200 */
[----:B-1-3--:R-:W-:Y:S03]  /*1230*/  HMMA.16816.F32.BF16 R4, R12, R16, R4 ;  /* 0x000000100c04723c */ /* 0x00afe60000041804 */
[----:B----4-:R-:W1:Y:S02]  /*1240*/  LDSM.16.M88.4 R24, [R31+UR4+0x2000] ;  /* 0x002000041f18783b */ /* 0x010e640008000200 */
[C---:B------:R-:W-:Y:S01]  /*1250*/  ISETP.GE.U32.AND P4, PT, R66.reuse, 0xb80, PT ;  /* 0x00000b804200780c */ /* 0x040fe20003f86070 */
[----:B------:R-:W-:Y:S01]  /*1260*/  HMMA.16816.F32.BF16 R8, R12, R18, R8 ;  /* 0x000000120c08723c */ /* 0x000fe20000041808 */
[----:B------:R-:W-:Y:S04]  /*1270*/  LDSM.16.M88.4 R12, [R37+UR4] ;  /* 0x00000004250c783b */ /* 0x000fe80008000200 */
[----:B------:R-:W2:Y:S01]  /*1280*/  LDSM.16.M88.4 R16, [R30+UR4+0x2000] ;  /* 0x002000041e10783b */ /* 0x000ea20008000200 */
[----:B------:R-:W-:Y:S11]  /*1290*/  VIADD R66, R66, 0x80 ;  /* 0x0000008042427836 */ /* 0x000ff60000000000 */
[----:B------:R-:W-:-:S01]  /*12a0*/  @!UPT UIADD3 URZ, URZ, URZ, URZ ;  /* 0x0000003f3f3ff290 */ /* 0x000fc2000fffe03f */
[----:B-1----:R-:W-:Y:S06]  /*12b0*/  HMMA.16816.F32.BF16 R4, R20, R24, R4 ;  /* 0x000000181404723c */ /* 0x002fec0000041804 */
[----:B------:R-:W-:Y:S01]  /*12c0*/  HMMA.16816.F32.BF16 R8, R20, R26, R8 ;  /* 0x0000001a1408723c */ /* 0x000fe20000041808 */
[----:B------:R-:W-:Y:S04]  /*12d0*/  LDSM.16.M88.4 R20, [R36+UR4] ;  /* 0x000000042414783b */ /* 0x000fe80008000200 */
[----:B------:R-:W1:Y:S11]  /*12e0*/  LDSM.16.M88.4 R24, [R29+UR4+0x2000] ;  /* 0x002000041d18783b */ /* 0x000e760008000200 */
[----:B------:R-:W-:-:S02]  /*12f0*/  @!UPT UIADD3 URZ, URZ, URZ, URZ ;  /* 0x0000003f3f3ff290 */ /* 0x000fc4000fffe03f */
[----:B--2---:R-:W-:Y:S06]  /*1300*/  HMMA.16816.F32.BF16 R4, R12, R16, R4 ;  /* 0x000000100c04723c */ /* 0x004fec0000041804 */
[----:B------:R-:W-:Y:S01]  /*1310*/  HMMA.16816.F32.BF16 R8, R12, R18, R8 ;  /* 0x000000120c08723c */ /* 0x000fe20000041808 */
[----:B------:R-:W-:Y:S04]  /*1320*/  LDSM.16.M88.4 R12, [R35+UR4] ;  /* 0x00000004230c783b */ /* 0x000fe80008000200 */
[----:B------:R-:W2:Y:S11]  /*1330*/  LDSM.16.M88.4 R16, [R28+UR4+0x2000] ;  /* 0x002000041c10783b */ /* 0x000eb60008000200 */
[----:B------:R-:W-:-:S02]  /*1340*/  @!UPT UIADD3 URZ, URZ, URZ, URZ ;  /* 0x0000003f3f3ff290 */ /* 0x000fc4000fffe03f */
        /* <DEDUP_REMOVED lines=13> */
[----:B------:R-:W1:Y:S01]  /*1420*/  LDSM.16.M88.4 R24, [R0+UR4+0x2000] ;  /* 0x002000040018783b */ /* 0x000e620008000200 */
[----:B------:R-:W-:Y:S11]  /*1430*/  BAR.SYNC.DEFER_BLOCKING 0x0 ;  /* 0x0000000000007b1d */ /* 0x000ff60000010000 */
[----:B------:R-:W-:-:S01]  /*1440*/  @!UPT UIADD3 URZ, URZ, URZ, URZ ;  /* 0x0000003f3f3ff290 */ /* 0x000fc2000fffe03f */
[----:B--2---:R-:W-:Y:S06]  /*1450*/  HMMA.16816.F32.BF16 R4, R12, R16, R4 ;  /* 0x000000100c04723c */ /* 0x004fec0000041804 */
[----:B------:R-:W-:Y:S11]  /*1460*/  HMMA.16816.F32.BF16 R8, R12, R18, R8 ;  /* 0x000000120c08723c */ /* 0x000ff60000041808 */
[----:B------:R-:W-:Y:S07]  /*1470*/  @!UPT UIADD3 URZ, URZ, URZ, URZ ;  /* 0x0000003f3f3ff290 */ /* 0x000fee000fffe03f */
[----:B-1----:R-:W-:Y:S05]  /*1480*/  HMMA.16816.F32.BF16 R4, R20, R24, R4 ;  /* 0x000000181404723c */ /* 0x002fea0000041804 */
[----:B------:R-:W-:-:S01]  /*1490*/  IADD3 R14, P1, R51, UR8, RZ ;  /* 0x00000008330e7c10 */ /* 0x000fc2000ff3e0ff */
[----:B------:R-:W-:Y:S05]  /*14a0*/  HMMA.16816.F32.BF16 R8, R20, R26, R8 ;  /* 0x0000001a1408723c */ /* 0x000fea0000041808 */
[----:B------:R-:W-:Y:S02]  /*14b0*/  IADD3 R18, P0, R53, UR8, RZ ;  /* 0x0000000835127c10 */ /* 0x000fe4000ff1e0ff */
[----:B------:R-:W-:Y:S04]  /*14c0*/  IADD3.X R15, R50, UR5, RZ, P1, !PT ;  /* 0x00000005320f7c10 */ /* 0x000fe80008ffe4ff */
[----:B------:R-:W-:Y:S01]  /*14d0*/  IADD3 R68, P1, R55, UR8, RZ ;  /* 0x0000000837447c10 */ /* 0x000fe2000ff3e0ff */
[----:B------:R-:W-:Y:S01]  /*14e0*/  @!PT LDS RZ, [RZ] ;  /* 0x00000000fffff984 */ /* 0x000fe20000000800 */
[----:B------:R-:W-:Y:S01]  /*14f0*/  @!PT LDS RZ, [RZ] ;  /* 0x00000000fffff984 */ /* 0x000fe20000000800 */
[----:B------:R-:W-:Y:S01]  /*1500*/  @!PT LDS RZ, [RZ] ;  /* 0x00000000fffff984 */ /* 0x000fe20000000800 */
[----:B------:R1:W-:Y:S01]  /*1510*/  LDGSTS.E.BYPASS.LTC128B.128 [R49], desc[UR6][R14.64], !P4 ;  /* 0x000000000e317fae */ /* 0x0003e2000e101d46 */
[----:B------:R-:W-:Y:S02]  /*1520*/  IADD3.X R19, R52, UR5, RZ, P0, !PT ;  /* 0x0000000534137c10 */ /* 0x000fe400087fe4ff */
[----:B------:R-:W-:Y:S02]  /*1530*/  IADD3.X R69, R54, UR5, RZ, P1, !PT ;  /* 0x0000000536457c10 */ /* 0x000fe40008ffe4ff */
[----:B------:R-:W-:Y:S01]  /*1540*/  IADD3 R24, P0, R57, UR8, RZ ;  /* 0x0000000839187c10 */ /* 0x000fe2000ff1e0ff */
[----:B------:R2:W-:Y:S01]  /*1550*/  LDGSTS.E.BYPASS.LTC128B.128 [R48], desc[UR6][R18.64], !P4 ;  /* 0x0000000012307fae */ /* 0x0005e2000e101d46 */
[----:B------:R-:W-:Y:S02]  /*1560*/  IADD3 R16, P3, R59, UR8, RZ ;  /* 0x000000083b107c10 */ /* 0x000fe4000ff7e0ff */
[----:B------:R-:W-:Y:S01]  /*1570*/  IADD3.X R25, R56, UR5, RZ, P0, !PT ;  /* 0x0000000538197c10 */ /* 0x000fe200087fe4ff */
[----:B------:R3:W-:Y:S01]  /*1580*/  LDGSTS.E.BYPASS.LTC128B.128 [R47], desc[UR6][R68.64], !P4 ;  /* 0x00000000442f7fae */ /* 0x0007e2000e101d46 */
[----:B------:R-:W-:Y:S03]  /*1590*/  IADD3.X R17, R58, UR5, RZ, P3, !PT ;  /* 0x000000053a117c10 */ /* 0x000fe60009ffe4ff */
[----:B------:R-:W-:Y:S04]  /*15a0*/  LDGSTS.E.BYPASS.LTC128B.128 [R46], desc[UR6][R24.64], !P4 ;  /* 0x00000000182e7fae */ /* 0x000fe8000e101d46 */
[----:B------:R-:W0:Y:S04]  /*15b0*/  LDGDEPBAR ;  /* 0x00000000000079af */ /* 0x000e280000000000 */
[----:B------:R-:W-:Y:S01]  /*15c0*/  LDGSTS.E.BYPASS.LTC128B.128 [R49+0x2000], desc[UR6][R16.64], !P4 ;  /* 0x0200000010317fae */ /* 0x000fe2000e101d46 */
[----:B-1----:R-:W-:Y:S04]  /*15d0*/  IADD3 R14, P2, R61, UR8, RZ ;  /* 0x000000083d0e7c10 */ /* 0x002fe8000ff5e0ff */
[----:B------:R-:W-:Y:S02]  /*15e0*/  IADD3.X R15, R60, UR5, RZ, P2, !PT ;  /* 0x000000053c0f7c10 */ /* 0x000fe400097fe4ff */
[----:B--2---:R-:W-:Y:S03]  /*15f0*/  IADD3 R18, P1, R63, UR8, RZ ;  /* 0x000000083f127c10 */ /* 0x004fe6000ff3e0ff */
[----:B------:R1:W-:Y:S01]  /*1600*/  LDGSTS.E.BYPASS.LTC128B.128 [R48+0x2000], desc[UR6][R14.64], !P4 ;  /* 0x020000000e307fae */ /* 0x0003e2000e101d46 */
[----:B---3--:R-:W-:Y:S01]  /*1610*/  IADD3 R68, P0, R65, UR8, RZ ;  /* 0x0000000841447c10 */ /* 0x008fe2000ff1e0ff */
[----:B------:R-:W-:Y:S01]  /*1620*/  UIADD3 UR8, UP0, UR8, 0x100, URZ ;  /* 0x0000010008087890 */ /* 0x000fe2000ff1e03f */
[----:B------:R-:W-:Y:S02]  /*1630*/  IADD3.X R19, R62, UR5, RZ, P1, !PT ;  /* 0x000000053e137c10 */ /* 0x000fe40008ffe4ff */
[----:B------:R-:W-:Y:S01]  /*1640*/  IADD3.X R69, R64, UR5, RZ, P0, !PT ;  /* 0x0000000540457c10 */ /* 0x000fe200087fe4ff */
[----:B------:R-:W-:Y:S02]  /*1650*/  UIADD3.X UR5, URZ, UR5, URZ, UP0, !UPT ;  /* 0x000000053f057290 */ /* 0x000fe400087fe43f */
[----:B------:R2:W-:Y:S04]  /*1660*/  LDGSTS.E.BYPASS.LTC128B.128 [R47+0x2000], desc[UR6][R18.64], !P4 ;  /* 0x02000000122f7fae */ /* 0x0005e8000e101d46 */
[----:B------:R4:W-:Y:S04]  /*1670*/  LDGSTS.E.BYPASS.LTC128B.128 [R46+0x2000], desc[UR6][R68.64], !P4 ;  /* 0x02000000442e7fae */ /* 0x0009e8000e101d46 */
[----:B------:R-:W0:Y:S01]  /*1680*/  LDGDEPBAR ;  /* 0x00000000000079af */ /* 0x000e220000000000 */
[----:B------:R-:W-:Y:S04]  /*1690*/  DEPBAR.LE SB0, 0x0 ;  /* 0x000080000000791a */ /* 0x000fe80000000000 */
[----:B------:R-:W-:Y:S06]  /*16a0*/  BAR.SYNC.DEFER_BLOCKING 0x0 ;  /* 0x0000000000007b1d */ /* 0x000fec0000010000 */
[----:B-1----:R4:W1:Y:S04]  /*16b0*/  LDSM.16.M88.4 R12, [R45+UR4] ;  /* 0x000000042d0c783b */ /* 0x0028680008000200 */
[----:B--2---:R4:W1:Y:S01]  /*16c0*/  LDSM.16.M88.4 R16, [R43+UR4+0x2000] ;  /* 0x002000042b10783b */ /* 0x0048620008000200 */
[----:B------:R-:W-:Y:S08]  /*16d0*/  @!P4 BRA `(.L_x_0) ;  /* 0xfffffff800d0c947 */ /* 0x000ff0000383ffff */
[----:B------:R-:W-:-:S04]  /*16e0*/  DEPBAR.LE SB0, 0x0 ;  /* 0x000080000000791a */ /* 0x000fc80000000000 */
[C---:B------:R-:W-:Y:S01]  /*16f0*/  LOP3.LUT R2, R42.reuse, 0x1f, RZ, 0xc0, !PT ;  /* 0x0000001f2a027812 */ /* 0x040fe200078ec0ff */
[----:B-1----:R-:W1:Y:S01]  /*1700*/  LDC.64 R16, c[0x0][0x210] ;  /* 0x00008400ff107b82 */ /* 0x002e620000000a00 */
[C---:B------:R-:W-:Y:S01]  /*1710*/  LOP3.LUT R0, R42.reuse, 0x3, RZ, 0xc0, !PT ;  /* 0x000000032a007812 */ /* 0x040fe200078ec0ff */
[----:B------:R-:W-:Y:S01]  /*1720*/  IMAD.SHL.U32 R3, R42, 0x8, RZ ;  /* 0x000000082a037824 */ /* 0x000fe200078e00ff */
[----:B------:R-:W-:Y:S02]  /*1730*/  LOP3.LUT R13, R39, 0x8, RZ, 0xc0, !PT ;  /* 0x00000008270d7812 */ /* 0x000fe400078ec0ff */
[----:B------:R-:W-:Y:S02]  /*1740*/  CS2R R14, SRZ ;  /* 0x00000000000e7805 */ /* 0x000fe4000001ff00 */
[----:B------:R-:W-:Y:S02]  /*1750*/  SHF.R.U32.HI R2, RZ, 0x2, R2 ;  /* 0x00000002ff027819 */ /* 0x000fe40000011602 */
[----:B------:R-:W-:Y:S01]  /*1760*/  LOP3.LUT R40, R40, 0x1f, R39, 0xf8, !PT ;  /* 0x0000001f28287812 */ /* 0x000fe200078ef827 */
[----:B------:R-:W-:Y:S01]  /*1770*/  IMAD R12, R0, 0x2, R13 ;  /* 0x00000002000c7824 */ /* 0x000fe200078e020d */
[----:B------:R-:W-:Y:S01]  /*1780*/  LOP3.LUT R13, R2, 0x10, R39, 0xf8, !PT ;  /* 0x00000010020d7812 */ /* 0x000fe200078ef827 */
[----:B------:R-:W2:Y:S01]  /*1790*/  LDC.64 R26, c[0x0][0x228] ;  /* 0x00008a00ff1a7b82 */ /* 0x000ea20000000a00 */
[----:B------:R-:W-:-:S07]  /*17a0*/  LOP3.LUT R3, R44, 0x18, R3, 0xf8, !PT ;  /* 0x000000182c037812 */ /* 0x000fce00078ef803 */
[----:B------:R-:W-:Y:S01]  /*17b0*/  BAR.SYNC.DEFER_BLOCKING 0x0 ;  /* 0x0000000000007b1d */ /* 0x000fe20000010000 */
[----:B------:R-:W-:Y:S01]  /*17c0*/  ISETP.GE.AND P0, PT, R40, R41, PT ;  /* 0x000000292800720c */ /* 0x000fe20003f06270 */
[----:B------:R-:W-:-:S03]  /*17d0*/  IMAD R12, R13, 0x28, R12 ;  /* 0x000000280d0c7824 */ /* 0x000fc600078e020c */
[C---:B------:R-:W-:Y:S02]  /*17e0*/  ISETP.LT.AND P0, PT, R3.reuse, 0x40, !P0 ;  /* 0x000000400300780c */ /* 0x040fe40004701270 */
[----:B----4-:R-:W-:Y:S02]  /*17f0*/  LEA R24, R12, UR4, 0x2 ;  /* 0x000000040c187c11 */ /* 0x010fe4000f8e10ff */
[----:B------:R-:W-:Y:S01]  /*1800*/  CS2R R12, SRZ ;  /* 0x00000000000c7805 */ /* 0x000fe2000001ff00 */
[----:B-1----:R-:W-:Y:S02]  /*1810*/  IMAD.WIDE R28, R3, 0x2, R16 ;  /* 0x00000002031c7825 */ /* 0x002fe400078e0210 */
[----:B------:R1:W-:Y:S04]  /*1820*/  STS.64 [R24], R4 ;  /* 0x0000000418007388 */ /* 0x0003e80000000a00 */
[----:B------:R3:W-:Y:S04]  /*1830*/  STS.64 [R24+0x500], R6 ;  /* 0x0005000618007388 */ /* 0x0007e80000000a00 */
[----:B------:R-:W-:Y:S04]  /*1840*/  STS.64 [R24+0x40], R8 ;  /* 0x0000400818007388 */ /* 0x000fe80000000a00 */
[----:B------:R-:W-:Y:S01]  /*1850*/  STS.64 [R24+0x540], R10 ;  /* 0x0005400a18007388 */ /* 0x000fe20000000a00 */
[----:B------:R-:W-:Y:S06]  /*1860*/  BAR.SYNC.DEFER_BLOCKING 0x0 ;  /* 0x0000000000007b1d */ /* 0x000fec0000010000 */
[----:B------:R-:W4:Y:S01]  /*1870*/  @P0 LDG.E.EL.128 R12, desc[UR6][R28.64] ;  /* 0x000000061c0c0981 */ /* 0x000f22000c2e1d00 */
[----:B------:R-:W-:Y:S01]  /*1880*/  LOP3.LUT R39, R2, 0x18, R39, 0xf8, !PT ;  /* 0x0000001802277812 */ /* 0x000fe200078ef827 */
[----:B------:R-:W-:-:S04]  /*1890*/  IMAD R3, R40, 0x40, R3 ;  /* 0x0000004028037824 */ /* 0x000fc800078e0203 */
[----:B------:R-:W-:Y:S02]  /*18a0*/  IMAD R39, R39, 0x5, R0 ;  /* 0x0000000527277824 */ /* 0x000fe400078e0200 */
[----:B--2---:R-:W-:-:S04]  /*18b0*/  IMAD.WIDE R26, R3, 0x2, R26 ;  /* 0x00000002031a7825 */ /* 0x004fc800078e021a */
[----:B------:R-:W-:-:S05]  /*18c0*/  IMAD.SHL.U32 R25, R39, 0x8, RZ ;  /* 0x0000000827197824 */ /* 0x000fca00078e00ff */
[----:B------:R-:W-:-:S05]  /*18d0*/  LEA R25, R25, UR4, 0x2 ;  /* 0x0000000419197c11 */ /* 0x000fca000f8e10ff */
[----:B------:R-:W2:Y:S04]  /*18e0*/  LDS.128 R20, [R25] ;  /* 0x0000000019147984 */ /* 0x000ea80000000c00 */
[----:B------:R-:W5:Y:S01]  /*18f0*/  LDS.128 R16, [R25+0x10] ;  /* 0x0000100019107984 */ /* 0x000f620000000c00 */
[C---:B----4-:R-:W-:Y:S01]  /*1900*/  PRMT R0, R12.reuse, 0x7632, R0 ;  /* 0x000076320c007816 */ /* 0x050fe20000000000 */
[----:B-1----:R-:W-:Y:S01]  /*1910*/  IMAD.U32 R5, R12, 0x10000, RZ ;  /* 0x000100000c057824 */ /* 0x002fe200078e00ff */
[----:B------:R-:W-:Y:S02]  /*1920*/  PRMT R4, R14, 0x7632, R4 ;  /* 0x000076320e047816 */ /* 0x000fe40000000004 */
[----:B------:R-:W-:Y:S01]  /*1930*/  PRMT R2, R13, 0x7632, R2 ;  /* 0x000076320d027816 */ /* 0x000fe20000000002 */
[----:B------:R-:W-:Y:S01]  /*1940*/  IMAD.U32 R0, R0, 0x10000, RZ ;  /* 0x0001000000007824 */ /* 0x000fe200078e00ff */
[----:B---3--:R-:W-:Y:S01]  /*1950*/  PRMT R6, R15, 0x7632, R6 ;  /* 0x000076320f067816 */ /* 0x008fe20000000006 */
[----:B------:R-:W-:Y:S01]  /*1960*/  IMAD.U32 R13, R13, 0x10000, RZ ;  /* 0x000100000d0d7824 */ /* 0x000fe200078e00ff */
[----:B------:R-:W-:Y:S01]  /*1970*/  SHF.L.U32 R7, R14, 0x10, RZ ;  /* 0x000000100e077819 */ /* 0x000fe200000006ff */
[----:B------:R-:W-:Y:S01]  /*1980*/  IMAD.U32 R15, R15, 0x10000, RZ ;  /* 0x000100000f0f7824 */ /* 0x000fe200078e00ff */
[----:B------:R-:W-:Y:S01]  /*1990*/  SHF.L.U32 R4, R4, 0x10, RZ ;  /* 0x0000001004047819 */ /* 0x000fe200000006ff */
[----:B------:R-:W-:-:S02]  /*19a0*/  IMAD.U32 R2, R2, 0x10000, RZ ;  /* 0x0001000002027824 */ /* 0x000fc400078e00ff */
[----:B--2---:R-:W-:Y:S01]  /*19b0*/  FADD R5, R20, R5 ;  /* 0x0000000514057221 */ /* 0x004fe20000000000 */
[----:B------:R-:W-:Y:S02]  /*19c0*/  IMAD.U32 R6, R6, 0x10000, RZ ;  /* 0x0001000006067824 */ /* 0x000fe400078e00ff */
[----:B------:R-:W-:Y:S01]  /*19d0*/  FADD R0, R21, R0 ;  /* 0x0000000015007221 */ /* 0x000fe20000000000 */
[----:B-----5:R-:W-:Y:S01]  /*19e0*/  FADD R7, R16, R7 ;  /* 0x0000000710077221 */ /* 0x020fe20000000000 */
[----:B------:R-:W-:Y:S01]  /*19f0*/  FADD R8, R17, R4 ;  /* 0x0000000411087221 */ /* 0x000fe20000000000 */
[----:B------:R-:W-:Y:S01]  /*1a00*/  FADD R13, R22, R13 ;  /* 0x0000000d160d7221 */ /* 0x000fe20000000000 */
[----:B------:R-:W-:Y:S01]  /*1a10*/  FADD R2, R23, R2 ;  /* 0x0000000217027221 */ /* 0x000fe20000000000 */
[----:B------:R-:W-:Y:S01]  /*1a20*/  FADD R15, R18, R15 ;  /* 0x0000000f120f7221 */ /* 0x000fe20000000000 */
[----:B------:R-:W-:Y:S01]  /*1a30*/  FADD R10, R19, R6 ;  /* 0x00000006130a7221 */ /* 0x000fe20000000000 */
[----:B------:R-:W-:-:S02]  /*1a40*/  F2FP.BF16.F32.PACK_AB R4, R0, R5 ;  /* 0x000000050004723e */ /* 0x000fc400000010ff */
[----:B------:R-:W-:Y:S02]  /*1a50*/  F2FP.BF16.F32.PACK_AB R6, R8, R7 ;  /* 0x000000070806723e */ /* 0x000fe400000010ff */
[----:B------:R-:W-:Y:S02]  /*1a60*/  F2FP.BF16.F32.PACK_AB R5, R2, R13 ;  /* 0x0000000d0205723e */ /* 0x000fe400000010ff */
[----:B------:R-:W-:Y:S01]  /*1a70*/  F2FP.BF16.F32.PACK_AB R7, R10, R15 ;  /* 0x0000000f0a07723e */ /* 0x000fe200000010ff */
[----:B------:R-:W-:Y:S06]  /*1a80*/  @!P0 EXIT ;  /* 0x000000000000894d */ /* 0x000fec0003800000 */
[----:B------:R-:W-:Y:S01]  /*1a90*/  STG.E.128 desc[UR6][R26.64], R4 ;  /* 0x000000041a007986 */ /* 0x000fe2000c101d06 */
[----:B------:R-:W-:Y:S05]  /*1aa0*/  EXIT ;  /* 0x000000000000794d */ /* 0x000fea0003800000 */
.L_x_1:
[----:B------:R-:W-:-:S00]  /*1ab0*/  BRA `(.L_x_1) ;  /* 0xfffffffc00fc7947 */ /* 0x000fc0000383ffff */
[----:B------:R-:W-:-:S00]  /*1ac0*/  NOP ;  /* 0x0000000000007918 */ /* 0x000fc00000000000 */
        /* <DEDUP_REMOVED lines=11> */
.L_x_2:


//--------------------- .nv.shared.triton_mm      --------------------------
	.section	.nv.shared.triton_mm,"aw",@nobits
	.sectionflags	@""
	.align	16
	.zero		1024


//--------------------- .nv.constant0.triton_mm   --------------------------
	.section	.nv.constant0.triton_mm,"a",@progbits
	.sectionflags	@""
	.align	4
.nv.constant0.triton_mm:
	.zero		564
